//
// Generated by NVIDIA NVVM Compiler
//
// Compiler Build ID: CL-36424714
// Cuda compilation tools, release 13.0, V13.0.88
// Based on NVVM 20.0.0
//

.version 9.0
.target sm_100
.address_size 64

	// .globl	_Z28matrix_multiplication_kernelPKfS0_Pfiii

.visible .entry _Z28matrix_multiplication_kernelPKfS0_Pfiii(
	.param .u64 .ptr .align 1 _Z28matrix_multiplication_kernelPKfS0_Pfiii_param_0,
	.param .u64 .ptr .align 1 _Z28matrix_multiplication_kernelPKfS0_Pfiii_param_1,
	.param .u64 .ptr .align 1 _Z28matrix_multiplication_kernelPKfS0_Pfiii_param_2,
	.param .u32 _Z28matrix_multiplication_kernelPKfS0_Pfiii_param_3,
	.param .u32 _Z28matrix_multiplication_kernelPKfS0_Pfiii_param_4,
	.param .u32 _Z28matrix_multiplication_kernelPKfS0_Pfiii_param_5
)
{
	.reg .pred 	%p<13>;
	.reg .b32 	%r<43>;
	.reg .b32 	%f<68>;
	.reg .b64 	%rd<53>;

	ld.param.u64 	%rd7, [_Z28matrix_multiplication_kernelPKfS0_Pfiii_param_0];
	ld.param.u64 	%rd8, [_Z28matrix_multiplication_kernelPKfS0_Pfiii_param_1];
	ld.param.u64 	%rd6, [_Z28matrix_multiplication_kernelPKfS0_Pfiii_param_2];
	ld.param.u32 	%r20, [_Z28matrix_multiplication_kernelPKfS0_Pfiii_param_3];
	ld.param.u32 	%r18, [_Z28matrix_multiplication_kernelPKfS0_Pfiii_param_4];
	ld.param.u32 	%r19, [_Z28matrix_multiplication_kernelPKfS0_Pfiii_param_5];
	cvta.to.global.u64 	%rd1, %rd8;
	cvta.to.global.u64 	%rd2, %rd7;
	mov.u32 	%r22, %tid.x;
	mov.u32 	%r23, %ntid.x;
	mov.u32 	%r24, %ctaid.x;
	mad.lo.s32 	%r1, %r23, %r24, %r22;
	mov.u32 	%r25, %tid.y;
	mov.u32 	%r26, %ntid.y;
	mov.u32 	%r27, %ctaid.y;
	mad.lo.s32 	%r28, %r26, %r27, %r25;
	setp.ge.s32 	%p1, %r1, %r19;
	setp.ge.s32 	%p2, %r28, %r20;
	or.pred  	%p3, %p1, %p2;
	@%p3 bra 	$L__BB0_14;
	setp.lt.s32 	%p4, %r18, 1;
	mov.f32 	%f67, 0f00000000;
	@%p4 bra 	$L__BB0_13;
	mul.lo.s32 	%r3, %r18, %r28;
	and.b32  	%r4, %r18, 7;
	setp.lt.u32 	%p5, %r18, 8;
	mov.f32 	%f67, 0f00000000;
	mov.b32 	%r41, 0;
	@%p5 bra 	$L__BB0_5;
	and.b32  	%r41, %r18, 2147483640;
	neg.s32 	%r39, %r41;
	shl.b32 	%r7, %r19, 3;
	mul.wide.u32 	%rd9, %r3, 4;
	add.s64 	%rd10, %rd9, %rd2;
	add.s64 	%rd52, %rd10, 16;
	mov.f32 	%f67, 0f00000000;
	mul.wide.s32 	%rd13, %r19, 4;
	mov.u32 	%r38, %r1;
$L__BB0_4:
	.pragma "nounroll";
	ld.global.f32 	%f17, [%rd52+-16];
	mul.wide.s32 	%rd11, %r38, 4;
	add.s64 	%rd12, %rd1, %rd11;
	ld.global.f32 	%f18, [%rd12];
	fma.rn.f32 	%f19, %f17, %f18, %f67;
	ld.global.f32 	%f20, [%rd52+-12];
	add.s64 	%rd14, %rd12, %rd13;
	ld.global.f32 	%f21, [%rd14];
	fma.rn.f32 	%f22, %f20, %f21, %f19;
	ld.global.f32 	%f23, [%rd52+-8];
	add.s64 	%rd15, %rd14, %rd13;
	ld.global.f32 	%f24, [%rd15];
	fma.rn.f32 	%f25, %f23, %f24, %f22;
	ld.global.f32 	%f26, [%rd52+-4];
	add.s64 	%rd16, %rd15, %rd13;
	ld.global.f32 	%f27, [%rd16];
	fma.rn.f32 	%f28, %f26, %f27, %f25;
	ld.global.f32 	%f29, [%rd52];
	add.s64 	%rd17, %rd16, %rd13;
	ld.global.f32 	%f30, [%rd17];
	fma.rn.f32 	%f31, %f29, %f30, %f28;
	ld.global.f32 	%f32, [%rd52+4];
	add.s64 	%rd18, %rd17, %rd13;
	ld.global.f32 	%f33, [%rd18];
	fma.rn.f32 	%f34, %f32, %f33, %f31;
	ld.global.f32 	%f35, [%rd52+8];
	add.s64 	%rd19, %rd18, %rd13;
	ld.global.f32 	%f36, [%rd19];
	fma.rn.f32 	%f37, %f35, %f36, %f34;
	ld.global.f32 	%f38, [%rd52+12];
	add.s64 	%rd20, %rd19, %rd13;
	ld.global.f32 	%f39, [%rd20];
	fma.rn.f32 	%f67, %f38, %f39, %f37;
	add.s32 	%r39, %r39, 8;
	add.s32 	%r38, %r38, %r7;
	add.s64 	%rd52, %rd52, 32;
	setp.ne.s32 	%p6, %r39, 0;
	@%p6 bra 	$L__BB0_4;
$L__BB0_5:
	setp.eq.s32 	%p7, %r4, 0;
	@%p7 bra 	$L__BB0_13;
	and.b32  	%r13, %r18, 3;
	setp.lt.u32 	%p8, %r4, 4;
	@%p8 bra 	$L__BB0_8;
	add.s32 	%r30, %r41, %r3;
	mul.wide.u32 	%rd21, %r30, 4;
	add.s64 	%rd22, %rd2, %rd21;
	ld.global.f32 	%f41, [%rd22];
	mad.lo.s32 	%r31, %r41, %r19, %r1;
	mul.wide.s32 	%rd23, %r31, 4;
	add.s64 	%rd24, %rd1, %rd23;
	ld.global.f32 	%f42, [%rd24];
	fma.rn.f32 	%f43, %f41, %f42, %f67;
	cvt.u64.u32 	%rd25, %r3;
	cvt.u64.u32 	%rd26, %r41;
	add.s64 	%rd27, %rd26, %rd25;
	shl.b64 	%rd28, %rd27, 2;
	add.s64 	%rd29, %rd2, %rd28;
	ld.global.f32 	%f44, [%rd29+4];
	mul.wide.s32 	%rd30, %r19, 4;
	add.s64 	%rd31, %rd24, %rd30;
	ld.global.f32 	%f45, [%rd31];
	fma.rn.f32 	%f46, %f44, %f45, %f43;
	ld.global.f32 	%f47, [%rd29+8];
	add.s64 	%rd32, %rd31, %rd30;
	ld.global.f32 	%f48, [%rd32];
	fma.rn.f32 	%f49, %f47, %f48, %f46;
	ld.global.f32 	%f50, [%rd29+12];
	add.s64 	%rd33, %rd32, %rd30;
	ld.global.f32 	%f51, [%rd33];
	fma.rn.f32 	%f67, %f50, %f51, %f49;
	add.s32 	%r41, %r41, 4;
$L__BB0_8:
	setp.eq.s32 	%p9, %r13, 0;
	@%p9 bra 	$L__BB0_13;
	setp.eq.s32 	%p10, %r13, 1;
	@%p10 bra 	$L__BB0_11;
	add.s32 	%r32, %r41, %r3;
	mul.wide.u32 	%rd34, %r32, 4;
	add.s64 	%rd35, %rd2, %rd34;
	ld.global.f32 	%f53, [%rd35];
	mad.lo.s32 	%r33, %r41, %r19, %r1;
	mul.wide.s32 	%rd36, %r33, 4;
	add.s64 	%rd37, %rd1, %rd36;
	ld.global.f32 	%f54, [%rd37];
	fma.rn.f32 	%f55, %f53, %f54, %f67;
	cvt.u64.u32 	%rd38, %r3;
	cvt.u64.u32 	%rd39, %r41;
	add.s64 	%rd40, %rd39, %rd38;
	shl.b64 	%rd41, %rd40, 2;
	add.s64 	%rd42, %rd2, %rd41;
	ld.global.f32 	%f56, [%rd42+4];
	mul.wide.s32 	%rd43, %r19, 4;
	add.s64 	%rd44, %rd37, %rd43;
	ld.global.f32 	%f57, [%rd44];
	fma.rn.f32 	%f67, %f56, %f57, %f55;
	add.s32 	%r41, %r41, 2;
$L__BB0_11:
	and.b32  	%r34, %r18, 1;
	setp.eq.b32 	%p11, %r34, 1;
	not.pred 	%p12, %p11;
	@%p12 bra 	$L__BB0_13;
	add.s32 	%r35, %r41, %r3;
	mul.wide.u32 	%rd45, %r35, 4;
	add.s64 	%rd46, %rd2, %rd45;
	ld.global.f32 	%f58, [%rd46];
	mad.lo.s32 	%r36, %r41, %r19, %r1;
	mul.wide.s32 	%rd47, %r36, 4;
	add.s64 	%rd48, %rd1, %rd47;
	ld.global.f32 	%f59, [%rd48];
	fma.rn.f32 	%f67, %f58, %f59, %f67;
$L__BB0_13:
	mad.lo.s32 	%r37, %r19, %r28, %r1;
	cvta.to.global.u64 	%rd49, %rd6;
	mul.wide.s32 	%rd50, %r37, 4;
	add.s64 	%rd51, %rd49, %rd50;
	st.global.f32 	[%rd51], %f67;
$L__BB0_14:
	ret;

}


// ===== COMPILED SASS (sm_100) =====

	.target	sm_100

	.elftype	@"ET_EXEC"


//--------------------- .note.nv.tkinfo           --------------------------
	.section	.note.nv.tkinfo,"",@"SHT_NOTE"
	.sectionflags	@"SHF_NOTE_NV_TKINFO"
	.tkinfo
        /*0018*/ 	.word	0x00000002
        /*0030*/ 	.string	""
        /*0030*/ 	.string	"ptxas"
        /*0030*/ 	.string	"Cuda compilation tools, release 13.0, V13.0.88"
        /*0030*/ 	.string	"Build cuda_13.0.r13.0/compiler.36424714_0"
        /*0030*/ 	.string	"-arch sm_100 -m 64 "



//--------------------- .note.nv.cuinfo           --------------------------
	.section	.note.nv.cuinfo,"",@"SHT_NOTE"
	.sectionflags	@"SHF_NOTE_NV_CUINFO"
        /*0018*/ 	.short	0x0002
        /*001a*/ 	.short	0x0064
        /*001c*/ 	.short	0x0082
	.zero		2


//--------------------- .nv.info                  --------------------------
	.section	.nv.info,"",@"SHT_CUDA_INFO"
	.align	4


	//----- nvinfo : EIATTR_REGCOUNT
	.align		4
        /*0000*/ 	.byte	0x04, 0x2f
        /*0002*/ 	.short	(.L_1 - .L_0)
	.align		4
.L_0:
        /*0004*/ 	.word	index@(_Z28matrix_multiplication_kernelPKfS0_Pfiii)
        /*0008*/ 	.word	0x00000020


	//----- nvinfo : EIATTR_FRAME_SIZE
	.align		4
.L_1:
        /*000c*/ 	.byte	0x04, 0x11
        /*000e*/ 	.short	(.L_3 - .L_2)
	.align		4
.L_2:
        /*0010*/ 	.word	index@(_Z28matrix_multiplication_kernelPKfS0_Pfiii)
        /*0014*/ 	.word	0x00000000


	//----- nvinfo : EIATTR_MIN_STACK_SIZE
	.align		4
.L_3:
        /*0018*/ 	.byte	0x04, 0x12
        /*001a*/ 	.short	(.L_5 - .L_4)
	.align		4
.L_4:
        /*001c*/ 	.word	index@(_Z28matrix_multiplication_kernelPKfS0_Pfiii)
        /*0020*/ 	.word	0x00000000
.L_5:


//--------------------- .nv.compat                --------------------------
	.section	.nv.compat,"",@"SHT_CUDA_COMPAT_INFO"
	.align	4
        /*0000*/ 	.byte	0x02, 0x09, 0x00, 0x00, 0x02, 0x02, 0x01, 0x00, 0x02, 0x05, 0x05, 0x00, 0x03, 0x07, 0x01, 0x01
        /*0010*/ 	.byte	0x02, 0x03, 0x00, 0x00, 0x02, 0x06, 0x01, 0x00, 0x04, 0x0b, 0x08, 0x00, 0x09, 0x00, 0x00, 0x00
        /*0020*/ 	.byte	0x00, 0x00, 0x00, 0x00


//--------------------- .nv.info._Z28matrix_multiplication_kernelPKfS0_Pfiii --------------------------
	.section	.nv.info._Z28matrix_multiplication_kernelPKfS0_Pfiii,"",@"SHT_CUDA_INFO"
	.sectionflags	@""
	.align	4


	//----- nvinfo : EIATTR_CUDA_API_VERSION
	.align		4
        /*0000*/ 	.byte	0x04, 0x37
        /*0002*/ 	.short	(.L_7 - .L_6)
.L_6:
        /*0004*/ 	.word	0x00000082


	//----- nvinfo : EIATTR_KPARAM_INFO
	.align		4
.L_7:
        /*0008*/ 	.byte	0x04, 0x17
        /*000a*/ 	.short	(.L_9 - .L_8)
.L_8:
        /*000c*/ 	.word	0x00000000
        /*0010*/ 	.short	0x0005
        /*0012*/ 	.short	0x0020
        /*0014*/ 	.byte	0x00, 0xf0, 0x11, 0x00


	//----- nvinfo : EIATTR_KPARAM_INFO
	.align		4
.L_9:
        /*0018*/ 	.byte	0x04, 0x17
        /*001a*/ 	.short	(.L_11 - .L_10)
.L_10:
        /*001c*/ 	.word	0x00000000
        /*0020*/ 	.short	0x0004
        /*0022*/ 	.short	0x001c
        /*0024*/ 	.byte	0x00, 0xf0, 0x11, 0x00


	//----- nvinfo : EIATTR_KPARAM_INFO
	.align		4
.L_11:
        /*0028*/ 	.byte	0x04, 0x17
        /*002a*/ 	.short	(.L_13 - .L_12)
.L_12:
        /*002c*/ 	.word	0x00000000
        /*0030*/ 	.short	0x0003
        /*0032*/ 	.short	0x0018
        /*0034*/ 	.byte	0x00, 0xf0, 0x11, 0x00


	//----- nvinfo : EIATTR_KPARAM_INFO
	.align		4
.L_13:
        /*0038*/ 	.byte	0x04, 0x17
        /*003a*/ 	.short	(.L_15 - .L_14)
.L_14:
        /*003c*/ 	.word	0x00000000
        /*0040*/ 	.short	0x0002
        /*0042*/ 	.short	0x0010
        /*0044*/ 	.byte	0x00, 0xf5, 0x21, 0x00


	//----- nvinfo : EIATTR_KPARAM_INFO
	.align		4
.L_15:
        /*0048*/ 	.byte	0x04, 0x17
        /*004a*/ 	.short	(.L_17 - .L_16)
.L_16:
        /*004c*/ 	.word	0x00000000
        /*0050*/ 	.short	0x0001
        /*0052*/ 	.short	0x0008
        /*0054*/ 	.byte	0x00, 0xf5, 0x21, 0x00


	//----- nvinfo : EIATTR_KPARAM_INFO
	.align		4
.L_17:
        /*0058*/ 	.byte	0x04, 0x17
        /*005a*/ 	.short	(.L_19 - .L_18)
.L_18:
        /*005c*/ 	.word	0x00000000
        /*0060*/ 	.short	0x0000
        /*0062*/ 	.short	0x0000
        /*0064*/ 	.byte	0x00, 0xf5, 0x21, 0x00


	//----- nvinfo : EIATTR_SPARSE_MMA_MASK
	.align		4
.L_19:
        /*0068*/ 	.byte	0x03, 0x50
        /*006a*/ 	.short	0x0000


	//----- nvinfo : EIATTR_MAXREG_COUNT
	.align		4
        /*006c*/ 	.byte	0x03, 0x1b
        /*006e*/ 	.short	0x00ff


	//----- nvinfo : EIATTR_MERCURY_ISA_VERSION
	.align		4
        /*0070*/ 	.byte	0x03, 0x5f
        /*0072*/ 	.short	0x0101


	//----- nvinfo : EIATTR_VRC_CTA_INIT_COUNT
	.align		4
        /*0074*/ 	.byte	0x02, 0x4a
	.zero		1
	.zero		1


	//----- nvinfo : EIATTR_EXIT_INSTR_OFFSETS
	.align		4
        /*0078*/ 	.byte	0x04, 0x1c
        /*007a*/ 	.short	(.L_21 - .L_20)


	//   ....[0]....
.L_20:
        /*007c*/ 	.word	0x000000d0


	//   ....[1]....
        /*0080*/ 	.word	0x000008f0


	//----- nvinfo : EIATTR_CBANK_PARAM_SIZE
	.align		4
.L_21:
        /*0084*/ 	.byte	0x03, 0x19
        /*0086*/ 	.short	0x0024


	//----- nvinfo : EIATTR_PARAM_CBANK
	.align		4
        /*0088*/ 	.byte	0x04, 0x0a
        /*008a*/ 	.short	(.L_23 - .L_22)
	.align		4
.L_22:
        /*008c*/ 	.word	index@(.nv.constant0._Z28matrix_multiplication_kernelPKfS0_Pfiii)
        /*0090*/ 	.short	0x0380
        /*0092*/ 	.short	0x0024


	//----- nvinfo : EIATTR_SW_WAR
	.align		4
.L_23:
        /*0094*/ 	.byte	0x04, 0x36
        /*0096*/ 	.short	(.L_25 - .L_24)
.L_24:
        /*0098*/ 	.word	0x00000008
.L_25:


//--------------------- .nv.callgraph             --------------------------
	.section	.nv.callgraph,"",@"SHT_CUDA_CALLGRAPH"
	.align	4
	.sectionentsize	8
	.align		4
        /*0000*/ 	.word	0x00000000
	.align		4
        /*0004*/ 	.word	0xffffffff
	.align		4
        /*0008*/ 	.word	0x00000000
	.align		4
        /*000c*/ 	.word	0xfffffffe
	.align		4
        /*0010*/ 	.word	0x00000000
	.align		4
        /*0014*/ 	.word	0xfffffffd
	.align		4
        /*0018*/ 	.word	0x00000000
	.align		4
        /*001c*/ 	.word	0xfffffffc


//--------------------- .text._Z28matrix_multiplication_kernelPKfS0_Pfiii --------------------------
	.section	.text._Z28matrix_multiplication_kernelPKfS0_Pfiii,"ax",@progbits
	.align	128
        .global         _Z28matrix_multiplication_kernelPKfS0_Pfiii
        .type           _Z28matrix_multiplication_kernelPKfS0_Pfiii,@function
        .size           _Z28matrix_multiplication_kernelPKfS0_Pfiii,(.L_x_5 - _Z28matrix_multiplication_kernelPKfS0_Pfiii)
        .other          _Z28matrix_multiplication_kernelPKfS0_Pfiii,@"STO_CUDA_ENTRY STV_DEFAULT"
_Z28matrix_multiplication_kernelPKfS0_Pfiii:
.text._Z28matrix_multiplication_kernelPKfS0_Pfiii:
[----:B------:R-:W-:Y:S01]  /*0000*/  LDC R1, c[0x0][0x37c] ;  /* 0x0000df00ff017b82 */ /* 0x000fe20000000800 */
[----:B------:R-:W0:Y:S01]  /*0010*/  S2R R0, SR_TID.Y ;  /* 0x0000000000007919 */ /* 0x000e220000002200 */
[----:B------:R-:W1:Y:S06]  /*0020*/  LDCU UR4, c[0x0][0x360] ;  /* 0x00006c00ff0477ac */ /* 0x000e6c0008000800 */
[----:B------:R-:W2:Y:S01]  /*0030*/  LDC R17, c[0x0][0x3a0] ;  /* 0x0000e800ff117b82 */ /* 0x000ea20000000800 */
[----:B------:R-:W0:Y:S01]  /*0040*/  S2R R5, SR_CTAID.Y ;  /* 0x0000000000057919 */ /* 0x000e220000002600 */
[----:B------:R-:W0:Y:S01]  /*0050*/  LDCU UR5, c[0x0][0x364] ;  /* 0x00006c80ff0577ac */ /* 0x000e220008000800 */
[----:B------:R-:W1:Y:S01]  /*0060*/  S2R R16, SR_TID.X ;  /* 0x0000000000107919 */ /* 0x000e620000002100 */
[----:B------:R-:W3:Y:S01]  /*0070*/  LDCU UR6, c[0x0][0x398] ;  /* 0x00007300ff0677ac */ /* 0x000ee20008000800 */
[----:B------:R-:W1:Y:S01]  /*0080*/  S2R R3, SR_CTAID.X ;  /* 0x0000000000037919 */ /* 0x000e620000002500 */
[----:B0-----:R-:W-:-:S05]  /*0090*/  IMAD R0, R5, UR5, R0 ;  /* 0x0000000505007c24 */ /* 0x001fca000f8e0200 */
[----:B---3--:R-:W-:Y:S01]  /*00a0*/  ISETP.GE.AND P0, PT, R0, UR6, PT ;  /* 0x0000000600007c0c */ /* 0x008fe2000bf06270 */
[----:B-1----:R-:W-:-:S05]  /*00b0*/  IMAD R16, R3, UR4, R16 ;  /* 0x0000000403107c24 */ /* 0x002fca000f8e0210 */
[----:B--2---:R-:W-:-:S13]  /*00c0*/  ISETP.GE.OR P0, PT, R16, R17, P0 ;  /* 0x000000111000720c */ /* 0x004fda0000706670 */
[----:B------:R-:W-:Y:S05]  /*00d0*/  @P0 EXIT ;  /* 0x000000000000094d */ /* 0x000fea0003800000 */
[----:B------:R-:W0:Y:S01]  /*00e0*/  LDC R19, c[0x0][0x39c] ;  /* 0x0000e700ff137b82 */ /* 0x000e220000000800 */
[----:B------:R-:W1:Y:S01]  /*00f0*/  LDCU.64 UR4, c[0x0][0x358] ;  /* 0x00006b00ff0477ac */ /* 0x000e620008000a00 */
[----:B------:R-:W-:Y:S01]  /*0100*/  HFMA2 R24, -RZ, RZ, 0, 0 ;  /* 0x00000000ff187431 */ /* 0x000fe200000001ff */
[----:B0-----:R-:W-:-:S13]  /*0110*/  ISETP.GE.AND P0, PT, R19, 0x1, PT ;  /* 0x000000011300780c */ /* 0x001fda0003f06270 */
[----:B-1----:R-:W-:Y:S05]  /*0120*/  @!P0 BRA `(.L_x_0) ;  /* 0x0000000400e08947 */ /* 0x002fea0003800000 */
[C---:B------:R-:W-:Y:S01]  /*0130*/  ISETP.GE.U32.AND P1, PT, R19.reuse, 0x8, PT ;  /* 0x000000081300780c */ /* 0x040fe20003f26070 */
[----:B------:R-:W-:Y:S01]  /*0140*/  IMAD R20, R0, R19, RZ ;  /* 0x0000001300147224 */ /* 0x000fe200078e02ff */
[----:B------:R-:W-:Y:S02]  /*0150*/  LOP3.LUT R27, R19, 0x7, RZ, 0xc0, !PT ;  /* 0x00000007131b7812 */ /* 0x000fe400078ec0ff */
[----:B------:R-:W-:Y:S02]  /*0160*/  MOV R24, RZ ;  /* 0x000000ff00187202 */ /* 0x000fe40000000f00 */
[----:B------:R-:W-:Y:S02]  /*0170*/  ISETP.NE.AND P0, PT, R27, RZ, PT ;  /* 0x000000ff1b00720c */ /* 0x000fe40003f05270 */
[----:B------:R-:W-:-:S05]  /*0180*/  MOV R21, RZ ;  /* 0x000000ff00157202 */ /* 0x000fca0000000f00 */
[----:B------:R-:W-:Y:S06]  /*0190*/  @!P1 BRA `(.L_x_1) ;  /* 0x0000000000c49947 */ /* 0x000fec0003800000 */
[----:B------:R-:W0:Y:S01]  /*01a0*/  LDC.64 R2, c[0x0][0x380] ;  /* 0x0000e000ff027b82 */ /* 0x000e220000000a00 */
[----:B------:R-:W-:Y:S02]  /*01b0*/  LOP3.LUT R21, R19, 0x7ffffff8, RZ, 0xc0, !PT ;  /* 0x7ffffff813157812 */ /* 0x000fe400078ec0ff */
[----:B------:R-:W-:Y:S02]  /*01c0*/  MOV R24, RZ ;  /* 0x000000ff00187202 */ /* 0x000fe40000000f00 */
[----:B------:R-:W-:Y:S02]  /*01d0*/  MOV R18, R16 ;  /* 0x0000001000127202 */ /* 0x000fe40000000f00 */
[----:B------:R-:W-:Y:S01]  /*01e0*/  IADD3 R22, PT, PT, -R21, RZ, RZ ;  /* 0x000000ff15167210 */ /* 0x000fe20007ffe1ff */
[----:B0-----:R-:W-:-:S03]  /*01f0*/  IMAD.WIDE.U32 R2, R20, 0x4, R2 ;  /* 0x0000000414027825 */ /* 0x001fc600078e0002 */
[----:B------:R-:W-:-:S04]  /*0200*/  IADD3 R4, P1, PT, R2, 0x10, RZ ;  /* 0x0000001002047810 */ /* 0x000fc80007f3e0ff */
[----:B------:R-:W-:-:S09]  /*0210*/  IADD3.X R5, PT, PT, RZ, R3, RZ, P1, !PT ;  /* 0x00000003ff057210 */ /* 0x000fd20000ffe4ff */
.L_x_2:
[----:B------:R-:W0:Y:S01]  /*0220*/  LDC.64 R14, c[0x0][0x388] ;  /* 0x0000e200ff0e7b82 */ /* 0x000e220000000a00 */
[----:B------:R-:W-:Y:S02]  /*0230*/  MOV R2, R4 ;  /* 0x0000000400027202 */ /* 0x000fe40000000f00 */
[----:B------:R-:W-:-:S05]  /*0240*/  MOV R3, R5 ;  /* 0x0000000500037202 */ /* 0x000fca0000000f00 */
[----:B------:R-:W2:Y:S04]  /*0250*/  LDG.E R25, desc[UR4][R2.64+-0x10] ;  /* 0xfffff00402197981 */ /* 0x000ea8000c1e1900 */
[----:B------:R-:W3:Y:S04]  /*0260*/  LDG.E R23, desc[UR4][R2.64+-0xc] ;  /* 0xfffff40402177981 */ /* 0x000ee8000c1e1900 */
[----:B------:R-:W4:Y:S04]  /*0270*/  LDG.E R29, desc[UR4][R2.64+-0x8] ;  /* 0xfffff804021d7981 */ /* 0x000f28000c1e1900 */
[----:B------:R-:W5:Y:S01]  /*0280*/  LDG.E R28, desc[UR4][R2.64+-0x4] ;  /* 0xfffffc04021c7981 */ /* 0x000f62000c1e1900 */
[----:B0-----:R-:W-:-:S05]  /*0290*/  IMAD.WIDE R14, R18, 0x4, R14 ;  /* 0x00000004120e7825 */ /* 0x001fca00078e020e */
[----:B------:R0:W2:Y:S01]  /*02a0*/  LDG.E R26, desc[UR4][R14.64] ;  /* 0x000000040e1a7981 */ /* 0x0000a2000c1e1900 */
[----:B------:R-:W-:-:S04]  /*02b0*/  IMAD.WIDE R12, R17, 0x4, R14 ;  /* 0x00000004110c7825 */ /* 0x000fc800078e020e */
[C---:B------:R-:W-:Y:S02]  /*02c0*/  IMAD.WIDE R4, R17.reuse, 0x4, R12 ;  /* 0x0000000411047825 */ /* 0x040fe400078e020c */
[----:B------:R-:W3:Y:S02]  /*02d0*/  LDG.E R12, desc[UR4][R12.64] ;  /* 0x000000040c0c7981 */ /* 0x000ee4000c1e1900 */
[C---:B------:R-:W-:Y:S02]  /*02e0*/  IMAD.WIDE R8, R17.reuse, 0x4, R4 ;  /* 0x0000000411087825 */ /* 0x040fe400078e0204 */
[----:B------:R-:W4:Y:S02]  /*02f0*/  LDG.E R4, desc[UR4][R4.64] ;  /* 0x0000000404047981 */ /* 0x000f24000c1e1900 */
[C---:B------:R-:W-:Y:S02]  /*0300*/  IMAD.WIDE R6, R17.reuse, 0x4, R8 ;  /* 0x0000000411067825 */ /* 0x040fe400078e0208 */
[----:B------:R-:W5:Y:S02]  /*0310*/  LDG.E R8, desc[UR4][R8.64] ;  /* 0x0000000408087981 */ /* 0x000f64000c1e1900 */
[----:B------:R-:W-:-:S02]  /*0320*/  IMAD.WIDE R10, R17, 0x4, R6 ;  /* 0x00000004110a7825 */ /* 0x000fc400078e0206 */
[----:B------:R-:W5:Y:S04]  /*0330*/  LDG.E R5, desc[UR4][R2.64] ;  /* 0x0000000402057981 */ /* 0x000f68000c1e1900 */
[----:B------:R-:W5:Y:S01]  /*0340*/  LDG.E R6, desc[UR4][R6.64] ;  /* 0x0000000406067981 */ /* 0x000f62000c1e1900 */
[----:B0-----:R-:W-:-:S03]  /*0350*/  IMAD.WIDE R14, R17, 0x4, R10 ;  /* 0x00000004110e7825 */ /* 0x001fc600078e020a */
[----:B------:R-:W5:Y:S04]  /*0360*/  LDG.E R10, desc[UR4][R10.64] ;  /* 0x000000040a0a7981 */ /* 0x000f68000c1e1900 */
[----:B------:R-:W5:Y:S04]  /*0370*/  LDG.E R13, desc[UR4][R14.64] ;  /* 0x000000040e0d7981 */ /* 0x000f68000c1e1900 */
[----:B------:R-:W5:Y:S04]  /*0380*/  LDG.E R7, desc[UR4][R2.64+0x4] ;  /* 0x0000040402077981 */ /* 0x000f68000c1e1900 */
[----:B------:R-:W5:Y:S01]  /*0390*/  LDG.E R9, desc[UR4][R2.64+0xc] ;  /* 0x00000c0402097981 */ /* 0x000f62000c1e1900 */
[----:B--2---:R-:W-:Y:S01]  /*03a0*/  FFMA R26, R25, R26, R24 ;  /* 0x0000001a191a7223 */ /* 0x004fe20000000018 */
[----:B------:R-:W-:-:S02]  /*03b0*/  IMAD.WIDE R24, R17, 0x4, R14 ;  /* 0x0000000411187825 */ /* 0x000fc400078e020e */
[----:B------:R-:W2:Y:S04]  /*03c0*/  LDG.E R14, desc[UR4][R2.64+0x8] ;  /* 0x00000804020e7981 */ /* 0x000ea8000c1e1900 */
[----:B------:R-:W2:Y:S01]  /*03d0*/  LDG.E R24, desc[UR4][R24.64] ;  /* 0x0000000418187981 */ /* 0x000ea2000c1e1900 */
[----:B---3--:R-:W-:Y:S01]  /*03e0*/  FFMA R12, R23, R12, R26 ;  /* 0x0000000c170c7223 */ /* 0x008fe2000000001a */
[----:B------:R-:W-:-:S03]  /*03f0*/  IADD3 R22, PT, PT, R22, 0x8, RZ ;  /* 0x0000000816167810 */ /* 0x000fc60007ffe0ff */
[----:B----4-:R-:W-:Y:S01]  /*0400*/  FFMA R29, R29, R4, R12 ;  /* 0x000000041d1d7223 */ /* 0x010fe2000000000c */
[----:B------:R-:W-:-:S03]  /*0410*/  ISETP.NE.AND P1, PT, R22, RZ, PT ;  /* 0x000000ff1600720c */ /* 0x000fc60003f25270 */
[----:B-----5:R-:W-:Y:S01]  /*0420*/  FFMA R8, R28, R8, R29 ;  /* 0x000000081c087223 */ /* 0x020fe2000000001d */
[----:B------:R-:W-:-:S03]  /*0430*/  IADD3 R4, P2, PT, R2, 0x20, RZ ;  /* 0x0000002002047810 */ /* 0x000fc60007f5e0ff */
[----:B------:R-:W-:Y:S01]  /*0440*/  FFMA R6, R5, R6, R8 ;  /* 0x0000000605067223 */ /* 0x000fe20000000008 */
[----:B------:R-:W-:Y:S02]  /*0450*/  IADD3.X R5, PT, PT, RZ, R3, RZ, P2, !PT ;  /* 0x00000003ff057210 */ /* 0x000fe400017fe4ff */
[----:B------:R-:W-:Y:S01]  /*0460*/  LEA R18, R17, R18, 0x3 ;  /* 0x0000001211127211 */ /* 0x000fe200078e18ff */
[----:B------:R-:W-:-:S04]  /*0470*/  FFMA R7, R7, R10, R6 ;  /* 0x0000000a07077223 */ /* 0x000fc80000000006 */
[----:B--2---:R-:W-:-:S04]  /*0480*/  FFMA R14, R14, R13, R7 ;  /* 0x0000000d0e0e7223 */ /* 0x004fc80000000007 */
[----:B------:R-:W-:Y:S01]  /*0490*/  FFMA R24, R9, R24, R14 ;  /* 0x0000001809187223 */ /* 0x000fe2000000000e */
[----:B------:R-:W-:Y:S06]  /*04a0*/  @P1 BRA `(.L_x_2) ;  /* 0xfffffffc005c1947 */ /* 0x000fec000383ffff */
.L_x_1:
[----:B------:R-:W-:Y:S05]  /*04b0*/  @!P0 BRA `(.L_x_0) ;  /* 0x0000000000fc8947 */ /* 0x000fea0003800000 */
[----:B------:R-:W-:Y:S02]  /*04c0*/  ISETP.GE.U32.AND P1, PT, R27, 0x4, PT ;  /* 0x000000041b00780c */ /* 0x000fe40003f26070 */
[----:B------:R-:W-:-:S04]  /*04d0*/  LOP3.LUT R14, R19, 0x3, RZ, 0xc0, !PT ;  /* 0x00000003130e7812 */ /* 0x000fc800078ec0ff */
[----:B------:R-:W-:-:S07]  /*04e0*/  ISETP.NE.AND P0, PT, R14, RZ, PT ;  /* 0x000000ff0e00720c */ /* 0x000fce0003f05270 */
[----:B------:R-:W-:Y:S06]  /*04f0*/  @!P1 BRA `(.L_x_3) ;  /* 0x00000000006c9947 */ /* 0x000fec0003800000 */
[----:B------:R-:W0:Y:S01]  /*0500*/  LDC.64 R4, c[0x0][0x388] ;  /* 0x0000e200ff047b82 */ /* 0x000e220000000a00 */
[----:B------:R-:W1:Y:S01]  /*0510*/  LDCU.64 UR6, c[0x0][0x380] ;  /* 0x00007000ff0677ac */ /* 0x000e620008000a00 */
[----:B------:R-:W-:Y:S01]  /*0520*/  IMAD R7, R21, R17, R16 ;  /* 0x0000001115077224 */ /* 0x000fe200078e0210 */
[CC--:B------:R-:W-:Y:S02]  /*0530*/  IADD3 R3, PT, PT, R20.reuse, R21.reuse, RZ ;  /* 0x0000001514037210 */ /* 0x0c0fe40007ffe0ff */
[----:B------:R-:W-:-:S03]  /*0540*/  IADD3 R8, P1, PT, R20, R21, RZ ;  /* 0x0000001514087210 */ /* 0x000fc60007f3e0ff */
[----:B------:R-:W2:Y:S01]  /*0550*/  LDC.64 R12, c[0x0][0x380] ;  /* 0x0000e000ff0c7b82 */ /* 0x000ea20000000a00 */
[----:B0-----:R-:W-:-:S04]  /*0560*/  IMAD.WIDE R4, R7, 0x4, R4 ;  /* 0x0000000407047825 */ /* 0x001fc800078e0204 */
[----:B------:R-:W-:Y:S02]  /*0570*/  IMAD.WIDE R6, R17, 0x4, R4 ;  /* 0x0000000411067825 */ /* 0x000fe400078e0204 */
[----:B------:R-:W3:Y:S02]  /*0580*/  LDG.E R4, desc[UR4][R4.64] ;  /* 0x0000000404047981 */ /* 0x000ee4000c1e1900 */
[----:B--2---:R-:W-:Y:S01]  /*0590*/  IMAD.WIDE.U32 R12, R3, 0x4, R12 ;  /* 0x00000004030c7825 */ /* 0x004fe200078e000c */
[----:B------:R-:W-:Y:S02]  /*05a0*/  IADD3.X R3, PT, PT, RZ, RZ, RZ, P1, !PT ;  /* 0x000000ffff037210 */ /* 0x000fe40000ffe4ff */
[----:B-1----:R-:W-:-:S03]  /*05b0*/  LEA R2, P1, R8, UR6, 0x2 ;  /* 0x0000000608027c11 */ /* 0x002fc6000f8210ff */
[----:B------:R-:W3:Y:S01]  /*05c0*/  LDG.E R13, desc[UR4][R12.64] ;  /* 0x000000040c0d7981 */ /* 0x000ee2000c1e1900 */
[----:B------:R-:W-:Y:S01]  /*05d0*/  LEA.HI.X R3, R8, UR7, R3, 0x2, P1 ;  /* 0x0000000708037c11 */ /* 0x000fe200088f1403 */
[C---:B------:R-:W-:Y:S02]  /*05e0*/  IMAD.WIDE R8, R17.reuse, 0x4, R6 ;  /* 0x0000000411087825 */ /* 0x040fe400078e0206 */
[----:B------:R-:W2:Y:S04]  /*05f0*/  LDG.E R6, desc[UR4][R6.64] ;  /* 0x0000000406067981 */ /* 0x000ea8000c1e1900 */
[----:B------:R-:W2:Y:S01]  /*0600*/  LDG.E R15, desc[UR4][R2.64+0x4] ;  /* 0x00000404020f7981 */ /* 0x000ea2000c1e1900 */
[----:B------:R-:W-:-:S03]  /*0610*/  IMAD.WIDE R10, R17, 0x4, R8 ;  /* 0x00000004110a7825 */ /* 0x000fc600078e0208 */
[----:B------:R-:W4:Y:S04]  /*0620*/  LDG.E R22, desc[UR4][R8.64] ;  /* 0x0000000408167981 */ /* 0x000f28000c1e1900 */
[----:B------:R-:W4:Y:S04]  /*0630*/  LDG.E R18, desc[UR4][R2.64+0x8] ;  /* 0x0000080402127981 */ /* 0x000f28000c1e1900 */
[----:B------:R-:W5:Y:S04]  /*0640*/  LDG.E R26, desc[UR4][R2.64+0xc] ;  /* 0x00000c04021a7981 */ /* 0x000f68000c1e1900 */
[----:B------:R-:W5:Y:S01]  /*0650*/  LDG.E R10, desc[UR4][R10.64] ;  /* 0x000000040a0a7981 */ /* 0x000f62000c1e1900 */
[----:B------:R-:W-:Y:S01]  /*0660*/  IADD3 R21, PT, PT, R21, 0x4, RZ ;  /* 0x0000000415157810 */ /* 0x000fe20007ffe0ff */
[----:B---3--:R-:W-:-:S04]  /*0670*/  FFMA R24, R13, R4, R24 ;  /* 0x000000040d187223 */ /* 0x008fc80000000018 */
[----:B--2---:R-:W-:-:S04]  /*0680*/  FFMA R15, R15, R6, R24 ;  /* 0x000000060f0f7223 */ /* 0x004fc80000000018 */
[----:B----4-:R-:W-:-:S04]  /*0690*/  FFMA R15, R18, R22, R15 ;  /* 0x00000016120f7223 */ /* 0x010fc8000000000f */
[----:B-----5:R-:W-:-:S07]  /*06a0*/  FFMA R24, R26, R10, R15 ;  /* 0x0000000a1a187223 */ /* 0x020fce000000000f */
.L_x_3:
[----:B------:R-:W-:Y:S05]  /*06b0*/  @!P0 BRA `(.L_x_0) ;  /* 0x00000000007c8947 */ /* 0x000fea0003800000 */
[----:B------:R-:W-:Y:S01]  /*06c0*/  ISETP.NE.AND P1, PT, R14, 0x1, PT ;  /* 0x000000010e00780c */ /* 0x000fe20003f25270 */
[----:B------:R-:W0:Y:S01]  /*06d0*/  LDC.64 R10, c[0x0][0x380] ;  /* 0x0000e000ff0a7b82 */ /* 0x000e220000000a00 */
[----:B------:R-:W-:-:S04]  /*06e0*/  LOP3.LUT R19, R19, 0x1, RZ, 0xc0, !PT ;  /* 0x0000000113137812 */ /* 0x000fc800078ec0ff */
[----:B------:R-:W-:-:S03]  /*06f0*/  ISETP.NE.U32.AND P0, PT, R19, 0x1, PT ;  /* 0x000000011300780c */ /* 0x000fc60003f05070 */
[----:B------:R-:W1:Y:S04]  /*0700*/  LDC.64 R8, c[0x0][0x388] ;  /* 0x0000e200ff087b82 */ /* 0x000e680000000a00 */
[CC--:B------:R-:W-:Y:S02]  /*0710*/  @P1 IADD3 R13, PT, PT, R20.reuse, R21.reuse, RZ ;  /* 0x00000015140d1210 */ /* 0x0c0fe40007ffe0ff */
[----:B------:R-:W-:Y:S02]  /*0720*/  @P1 IADD3 R12, P2, PT, R20, R21, RZ ;  /* 0x00000015140c1210 */ /* 0x000fe40007f5e0ff */
[----:B------:R-:W2:Y:S02]  /*0730*/  @P1 LDC.64 R2, c[0x0][0x380] ;  /* 0x0000e000ff021b82 */ /* 0x000ea40000000a00 */
[----:B------:R-:W-:-:S06]  /*0740*/  @P1 IADD3.X R14, PT, PT, RZ, RZ, RZ, P2, !PT ;  /* 0x000000ffff0e1210 */ /* 0x000fcc00017fe4ff */
[----:B------:R-:W3:Y:S01]  /*0750*/  LDC.64 R4, c[0x0][0x380] ;  /* 0x0000e000ff047b82 */ /* 0x000ee20000000a00 */
[----:B0-----:R-:W-:-:S04]  /*0760*/  @P1 IMAD.WIDE.U32 R10, R13, 0x4, R10 ;  /* 0x000000040d0a1825 */ /* 0x001fc800078e000a */
[C---:B------:R-:W-:Y:S01]  /*0770*/  @P1 IMAD R13, R21.reuse, R17, R16 ;  /* 0x00000011150d1224 */ /* 0x040fe200078e0210 */
[----:B------:R-:W-:Y:S01]  /*0780*/  @P1 IADD3 R21, PT, PT, R21, 0x2, RZ ;  /* 0x0000000215151810 */ /* 0x000fe20007ffe0ff */
[----:B------:R-:W4:Y:S01]  /*0790*/  @P1 LDG.E R11, desc[UR4][R10.64] ;  /* 0x000000040a0b1981 */ /* 0x000f22000c1e1900 */
[----:B------:R-:W0:Y:S01]  /*07a0*/  LDC.64 R6, c[0x0][0x388] ;  /* 0x0000e200ff067b82 */ /* 0x000e220000000a00 */
[----:B-1----:R-:W-:Y:S01]  /*07b0*/  @P1 IMAD.WIDE R8, R13, 0x4, R8 ;  /* 0x000000040d081825 */ /* 0x002fe200078e0208 */
[----:B------:R-:W-:Y:S02]  /*07c0*/  @!P0 IADD3 R15, PT, PT, R20, R21, RZ ;  /* 0x00000015140f8210 */ /* 0x000fe40007ffe0ff */
[----:B--2---:R-:W-:Y:S01]  /*07d0*/  @P1 LEA R2, P2, R12, R2, 0x2 ;  /* 0x000000020c021211 */ /* 0x004fe200078410ff */
[----:B------:R-:W-:-:S03]  /*07e0*/  @!P0 IMAD R21, R21, R17, R16 ;  /* 0x0000001115158224 */ /* 0x000fc600078e0210 */
[----:B------:R-:W-:Y:S01]  /*07f0*/  @P1 LEA.HI.X R3, R12, R3, R14, 0x2, P2 ;  /* 0x000000030c031211 */ /* 0x000fe200010f140e */
[----:B------:R-:W-:Y:S01]  /*0800*/  @P1 IMAD.WIDE R12, R17, 0x4, R8 ;  /* 0x00000004110c1825 */ /* 0x000fe200078e0208 */
[----:B------:R-:W4:Y:S03]  /*0810*/  @P1 LDG.E R14, desc[UR4][R8.64] ;  /* 0x00000004080e1981 */ /* 0x000f26000c1e1900 */
[----:B---3--:R-:W-:Y:S01]  /*0820*/  @!P0 IMAD.WIDE.U32 R4, R15, 0x4, R4 ;  /* 0x000000040f048825 */ /* 0x008fe200078e0004 */
[----:B------:R-:W2:Y:S04]  /*0830*/  @P1 LDG.E R2, desc[UR4][R2.64+0x4] ;  /* 0x0000040402021981 */ /* 0x000ea8000c1e1900 */
[----:B------:R-:W2:Y:S01]  /*0840*/  @P1 LDG.E R12, desc[UR4][R12.64] ;  /* 0x000000040c0c1981 */ /* 0x000ea2000c1e1900 */
[----:B0-----:R-:W-:-:S03]  /*0850*/  @!P0 IMAD.WIDE R6, R21, 0x4, R6 ;  /* 0x0000000415068825 */ /* 0x001fc600078e0206 */
[----:B------:R-:W3:Y:S04]  /*0860*/  @!P0 LDG.E R5, desc[UR4][R4.64] ;  /* 0x0000000404058981 */ /* 0x000ee8000c1e1900 */
[----:B------:R-:W3:Y:S01]  /*0870*/  @!P0 LDG.E R6, desc[UR4][R6.64] ;  /* 0x0000000406068981 */ /* 0x000ee2000c1e1900 */
[----:B----4-:R-:W-:-:S04]  /*0880*/  @P1 FFMA R11, R11, R14, R24 ;  /* 0x0000000e0b0b1223 */ /* 0x010fc80000000018 */
[----:B--2---:R-:W-:-:S04]  /*0890*/  @P1 FFMA R24, R2, R12, R11 ;  /* 0x0000000c02181223 */ /* 0x004fc8000000000b */
[----:B---3--:R-:W-:-:S07]  /*08a0*/  @!P0 FFMA R24, R5, R6, R24 ;  /* 0x0000000605188223 */ /* 0x008fce0000000018 */
.L_x_0:
[----:B------:R-:W0:Y:S01]  /*08b0*/  LDC.64 R2, c[0x0][0x390] ;  /* 0x0000e400ff027b82 */ /* 0x000e220000000a00 */
[----:B------:R-:W-:-:S04]  /*08c0*/  IMAD R17, R0, R17, R16 ;  /* 0x0000001100117224 */ /* 0x000fc800078e0210 */
[----:B0-----:R-:W-:-:S05]  /*08d0*/  IMAD.WIDE R2, R17, 0x4, R2 ;  /* 0x0000000411027825 */ /* 0x001fca00078e0202 */
[----:B------:R-:W-:Y:S01]  /*08e0*/  STG.E desc[UR4][R2.64], R24 ;  /* 0x0000001802007986 */ /* 0x000fe2000c101904 */
[----:B------:R-:W-:Y:S05]  /*08f0*/  EXIT ;  /* 0x000000000000794d */ /* 0x000fea0003800000 */
.L_x_4:
[----:B------:R-:W-:-:S00]  /*0900*/  BRA `(.L_x_4) ;  /* 0xfffffffc00fc7947 */ /* 0x000fc0000383ffff */
[----:B------:R-:W-:-:S00]  /*0910*/  NOP ;  /* 0x0000000000007918 */ /* 0x000fc00000000000 */
        /* <DEDUP_REMOVED lines=14> */
.L_x_5:


//--------------------- .nv.shared.reserved.0     --------------------------
	.section	.nv.shared.reserved.0,"aw",@nobits
	.weak		__nv_reservedSMEM_offset_0_alias
	.size		__nv_reservedSMEM_offset_0_alias, 0, 64
	.other		__nv_reservedSMEM_offset_0_alias,@"STO_CUDA_RESERVED_SHARED STV_DEFAULT"
__nv_reservedSMEM_offset_0_alias:
	.zero		0
	.zero		64


//--------------------- .nv.constant0._Z28matrix_multiplication_kernelPKfS0_Pfiii --------------------------
	.section	.nv.constant0._Z28matrix_multiplication_kernelPKfS0_Pfiii,"a",@progbits
	.sectionflags	@""
	.align	4
.nv.constant0._Z28matrix_multiplication_kernelPKfS0_Pfiii:
	.zero		932


//--------------------- SYMBOLS --------------------------

	.type		.nv.reservedSmem.offset0,@object
	.size		.nv.reservedSmem.offset0,0x4
